//
// Generated by NVIDIA NVVM Compiler
//
// Compiler Build ID: CL-36424714
// Cuda compilation tools, release 13.0, V13.0.88
// Based on NVVM 20.0.0
//

.version 9.0
.target sm_100
.address_size 64

	// .globl	_Z18no_conflict_kernelPf

.visible .entry _Z18no_conflict_kernelPf(
	.param .u64 .ptr .align 1 _Z18no_conflict_kernelPf_param_0
)
{
	.reg .pred 	%p<2>;
	.reg .b32 	%r<9>;
	.reg .b32 	%f<34>;
	.reg .b64 	%rd<5>;

	ld.param.u64 	%rd1, [_Z18no_conflict_kernelPf_param_0];
	mov.u32 	%r1, %tid.x;
	cvt.rn.f32.u32 	%f18, %r1;
	mul.f32 	%f1, %f18, 0f3A83126F;
	mul.f32 	%f2, %f18, 0f3B03126F;
	mul.f32 	%f3, %f18, 0f3B449BA6;
	mul.f32 	%f4, %f18, 0f3B83126F;
	mul.f32 	%f5, %f18, 0f3BA3D70A;
	mul.f32 	%f6, %f18, 0f3BC49BA6;
	mul.f32 	%f7, %f18, 0f3BE56042;
	mul.f32 	%f8, %f18, 0f3C03126F;
	mov.f32 	%f30, 0f00000000;
	mov.b32 	%r8, 0;
	mov.f32 	%f31, %f30;
	mov.f32 	%f32, %f30;
	mov.f32 	%f33, %f30;
$L__BB0_1:
	.pragma "nounroll";
	fma.rn.f32 	%f32, %f1, %f2, %f32;
	fma.rn.f32 	%f33, %f3, %f4, %f33;
	fma.rn.f32 	%f31, %f5, %f6, %f31;
	fma.rn.f32 	%f30, %f7, %f8, %f30;
	add.s32 	%r8, %r8, 1;
	setp.ne.s32 	%p1, %r8, 1000000;
	@%p1 bra 	$L__BB0_1;
	cvta.to.global.u64 	%rd2, %rd1;
	add.f32 	%f19, %f1, %f32;
	add.f32 	%f20, %f2, %f19;
	add.f32 	%f21, %f33, %f20;
	add.f32 	%f22, %f3, %f21;
	add.f32 	%f23, %f4, %f22;
	add.f32 	%f24, %f31, %f23;
	add.f32 	%f25, %f5, %f24;
	add.f32 	%f26, %f6, %f25;
	add.f32 	%f27, %f30, %f26;
	add.f32 	%f28, %f7, %f27;
	add.f32 	%f29, %f8, %f28;
	mov.u32 	%r5, %ctaid.x;
	mov.u32 	%r6, %ntid.x;
	mad.lo.s32 	%r7, %r5, %r6, %r1;
	mul.wide.u32 	%rd3, %r7, 4;
	add.s64 	%rd4, %rd2, %rd3;
	st.global.f32 	[%rd4], %f29;
	ret;

}
	// .globl	_Z15conflict_kernelPf
.visible .entry _Z15conflict_kernelPf(
	.param .u64 .ptr .align 1 _Z15conflict_kernelPf_param_0
)
{
	.reg .pred 	%p<2>;
	.reg .b32 	%r<9>;
	.reg .b32 	%f<34>;
	.reg .b64 	%rd<5>;

	ld.param.u64 	%rd1, [_Z15conflict_kernelPf_param_0];
	mov.u32 	%r1, %tid.x;
	cvt.rn.f32.u32 	%f18, %r1;
	mul.f32 	%f1, %f18, 0f3A83126F;
	mul.f32 	%f2, %f18, 0f3B03126F;
	mul.f32 	%f3, %f18, 0f3B449BA6;
	mul.f32 	%f4, %f18, 0f3B83126F;
	mul.f32 	%f5, %f18, 0f3BA3D70A;
	mul.f32 	%f6, %f18, 0f3BC49BA6;
	mul.f32 	%f7, %f18, 0f3BE56042;
	mul.f32 	%f8, %f18, 0f3C03126F;
	mov.f32 	%f30, 0f00000000;
	mov.b32 	%r8, 0;
	mov.f32 	%f31, %f30;
	mov.f32 	%f32, %f30;
	mov.f32 	%f33, %f30;
$L__BB1_1:
	.pragma "nounroll";
	fma.rn.f32 	%f32, %f1, %f2, %f32;
	fma.rn.f32 	%f33, %f3, %f4, %f33;
	fma.rn.f32 	%f31, %f5, %f6, %f31;
	fma.rn.f32 	%f30, %f7, %f8, %f30;
	add.s32 	%r8, %r8, 1;
	setp.ne.s32 	%p1, %r8, 1000000;
	@%p1 bra 	$L__BB1_1;
	cvta.to.global.u64 	%rd2, %rd1;
	add.f32 	%f19, %f1, %f32;
	add.f32 	%f20, %f2, %f19;
	add.f32 	%f21, %f33, %f20;
	add.f32 	%f22, %f3, %f21;
	add.f32 	%f23, %f4, %f22;
	add.f32 	%f24, %f31, %f23;
	add.f32 	%f25, %f5, %f24;
	add.f32 	%f26, %f6, %f25;
	add.f32 	%f27, %f30, %f26;
	add.f32 	%f28, %f7, %f27;
	add.f32 	%f29, %f8, %f28;
	mov.u32 	%r5, %ctaid.x;
	mov.u32 	%r6, %ntid.x;
	mad.lo.s32 	%r7, %r5, %r6, %r1;
	mul.wide.u32 	%rd3, %r7, 4;
	add.s64 	%rd4, %rd2, %rd3;
	st.global.f32 	[%rd4], %f29;
	ret;

}


// ===== COMPILED SASS (sm_100) =====

	.target	sm_100

	.elftype	@"ET_EXEC"


//--------------------- .note.nv.tkinfo           --------------------------
	.section	.note.nv.tkinfo,"",@"SHT_NOTE"
	.sectionflags	@"SHF_NOTE_NV_TKINFO"
	.tkinfo
        /*0018*/ 	.word	0x00000002
        /*0030*/ 	.string	""
        /*0030*/ 	.string	"ptxas"
        /*0030*/ 	.string	"Cuda compilation tools, release 13.0, V13.0.88"
        /*0030*/ 	.string	"Build cuda_13.0.r13.0/compiler.36424714_0"
        /*0030*/ 	.string	"-arch sm_100 -m 64 "



//--------------------- .note.nv.cuinfo           --------------------------
	.section	.note.nv.cuinfo,"",@"SHT_NOTE"
	.sectionflags	@"SHF_NOTE_NV_CUINFO"
        /*0018*/ 	.short	0x0002
        /*001a*/ 	.short	0x0064
        /*001c*/ 	.short	0x0082
	.zero		2


//--------------------- .nv.info                  --------------------------
	.section	.nv.info,"",@"SHT_CUDA_INFO"
	.align	4


	//----- nvinfo : EIATTR_REGCOUNT
	.align		4
        /*0000*/ 	.byte	0x04, 0x2f
        /*0002*/ 	.short	(.L_1 - .L_0)
	.align		4
.L_0:
        /*0004*/ 	.word	index@(_Z18no_conflict_kernelPf)
        /*0008*/ 	.word	0x00000014


	//----- nvinfo : EIATTR_FRAME_SIZE
	.align		4
.L_1:
        /*000c*/ 	.byte	0x04, 0x11
        /*000e*/ 	.short	(.L_3 - .L_2)
	.align		4
.L_2:
        /*0010*/ 	.word	index@(_Z18no_conflict_kernelPf)
        /*0014*/ 	.word	0x00000000


	//----- nvinfo : EIATTR_REGCOUNT
	.align		4
.L_3:
        /*0018*/ 	.byte	0x04, 0x2f
        /*001a*/ 	.short	(.L_5 - .L_4)
	.align		4
.L_4:
        /*001c*/ 	.word	index@(_Z15conflict_kernelPf)
        /*0020*/ 	.word	0x00000014


	//----- nvinfo : EIATTR_FRAME_SIZE
	.align		4
.L_5:
        /*0024*/ 	.byte	0x04, 0x11
        /*0026*/ 	.short	(.L_7 - .L_6)
	.align		4
.L_6:
        /*0028*/ 	.word	index@(_Z15conflict_kernelPf)
        /*002c*/ 	.word	0x00000000


	//----- nvinfo : EIATTR_MIN_STACK_SIZE
	.align		4
.L_7:
        /*0030*/ 	.byte	0x04, 0x12
        /*0032*/ 	.short	(.L_9 - .L_8)
	.align		4
.L_8:
        /*0034*/ 	.word	index@(_Z15conflict_kernelPf)
        /*0038*/ 	.word	0x00000000


	//----- nvinfo : EIATTR_MIN_STACK_SIZE
	.align		4
.L_9:
        /*003c*/ 	.byte	0x04, 0x12
        /*003e*/ 	.short	(.L_11 - .L_10)
	.align		4
.L_10:
        /*0040*/ 	.word	index@(_Z18no_conflict_kernelPf)
        /*0044*/ 	.word	0x00000000
.L_11:


//--------------------- .nv.compat                --------------------------
	.section	.nv.compat,"",@"SHT_CUDA_COMPAT_INFO"
	.align	4
        /*0000*/ 	.byte	0x02, 0x09, 0x00, 0x00, 0x02, 0x02, 0x01, 0x00, 0x02, 0x05, 0x05, 0x00, 0x03, 0x07, 0x01, 0x01
        /*0010*/ 	.byte	0x02, 0x03, 0x00, 0x00, 0x02, 0x06, 0x01, 0x00, 0x04, 0x0b, 0x08, 0x00, 0x09, 0x00, 0x00, 0x00
        /*0020*/ 	.byte	0x00, 0x00, 0x00, 0x00


//--------------------- .nv.info._Z15conflict_kernelPf --------------------------
	.section	.nv.info._Z15conflict_kernelPf,"",@"SHT_CUDA_INFO"
	.sectionflags	@""
	.align	4


	//----- nvinfo : EIATTR_CUDA_API_VERSION
	.align		4
        /*0000*/ 	.byte	0x04, 0x37
        /*0002*/ 	.short	(.L_13 - .L_12)
.L_12:
        /*0004*/ 	.word	0x00000082


	//----- nvinfo : EIATTR_KPARAM_INFO
	.align		4
.L_13:
        /*0008*/ 	.byte	0x04, 0x17
        /*000a*/ 	.short	(.L_15 - .L_14)
.L_14:
        /*000c*/ 	.word	0x00000000
        /*0010*/ 	.short	0x0000
        /*0012*/ 	.short	0x0000
        /*0014*/ 	.byte	0x00, 0xf5, 0x21, 0x00


	//----- nvinfo : EIATTR_SPARSE_MMA_MASK
	.align		4
.L_15:
        /*0018*/ 	.byte	0x03, 0x50
        /*001a*/ 	.short	0x0000


	//----- nvinfo : EIATTR_MAXREG_COUNT
	.align		4
        /*001c*/ 	.byte	0x03, 0x1b
        /*001e*/ 	.short	0x00ff


	//----- nvinfo : EIATTR_MERCURY_ISA_VERSION
	.align		4
        /*0020*/ 	.byte	0x03, 0x5f
        /*0022*/ 	.short	0x0101


	//----- nvinfo : EIATTR_VRC_CTA_INIT_COUNT
	.align		4
        /*0024*/ 	.byte	0x02, 0x4a
	.zero		1
	.zero		1


	//----- nvinfo : EIATTR_EXIT_INSTR_OFFSETS
	.align		4
        /*0028*/ 	.byte	0x04, 0x1c
        /*002a*/ 	.short	(.L_17 - .L_16)


	//   ....[0]....
.L_16:
        /*002c*/ 	.word	0x00000290


	//----- nvinfo : EIATTR_CBANK_PARAM_SIZE
	.align		4
.L_17:
        /*0030*/ 	.byte	0x03, 0x19
        /*0032*/ 	.short	0x0008


	//----- nvinfo : EIATTR_PARAM_CBANK
	.align		4
        /*0034*/ 	.byte	0x04, 0x0a
        /*0036*/ 	.short	(.L_19 - .L_18)
	.align		4
.L_18:
        /*0038*/ 	.word	index@(.nv.constant0._Z15conflict_kernelPf)
        /*003c*/ 	.short	0x0380
        /*003e*/ 	.short	0x0008


	//----- nvinfo : EIATTR_SW_WAR
	.align		4
.L_19:
        /*0040*/ 	.byte	0x04, 0x36
        /*0042*/ 	.short	(.L_21 - .L_20)
.L_20:
        /*0044*/ 	.word	0x00000008
.L_21:


//--------------------- .nv.info._Z18no_conflict_kernelPf --------------------------
	.section	.nv.info._Z18no_conflict_kernelPf,"",@"SHT_CUDA_INFO"
	.sectionflags	@""
	.align	4


	//----- nvinfo : EIATTR_CUDA_API_VERSION
	.align		4
        /*0000*/ 	.byte	0x04, 0x37
        /*0002*/ 	.short	(.L_23 - .L_22)
.L_22:
        /*0004*/ 	.word	0x00000082


	//----- nvinfo : EIATTR_KPARAM_INFO
	.align		4
.L_23:
        /*0008*/ 	.byte	0x04, 0x17
        /*000a*/ 	.short	(.L_25 - .L_24)
.L_24:
        /*000c*/ 	.word	0x00000000
        /*0010*/ 	.short	0x0000
        /*0012*/ 	.short	0x0000
        /*0014*/ 	.byte	0x00, 0xf5, 0x21, 0x00


	//----- nvinfo : EIATTR_SPARSE_MMA_MASK
	.align		4
.L_25:
        /*0018*/ 	.byte	0x03, 0x50
        /*001a*/ 	.short	0x0000


	//----- nvinfo : EIATTR_MAXREG_COUNT
	.align		4
        /*001c*/ 	.byte	0x03, 0x1b
        /*001e*/ 	.short	0x00ff


	//----- nvinfo : EIATTR_MERCURY_ISA_VERSION
	.align		4
        /*0020*/ 	.byte	0x03, 0x5f
        /*0022*/ 	.short	0x0101


	//----- nvinfo : EIATTR_VRC_CTA_INIT_COUNT
	.align		4
        /*0024*/ 	.byte	0x02, 0x4a
	.zero		1
	.zero		1


	//----- nvinfo : EIATTR_EXIT_INSTR_OFFSETS
	.align		4
        /*0028*/ 	.byte	0x04, 0x1c
        /*002a*/ 	.short	(.L_27 - .L_26)


	//   ....[0]....
.L_26:
        /*002c*/ 	.word	0x00000290


	//----- nvinfo : EIATTR_CBANK_PARAM_SIZE
	.align		4
.L_27:
        /*0030*/ 	.byte	0x03, 0x19
        /*0032*/ 	.short	0x0008


	//----- nvinfo : EIATTR_PARAM_CBANK
	.align		4
        /*0034*/ 	.byte	0x04, 0x0a
        /*0036*/ 	.short	(.L_29 - .L_28)
	.align		4
.L_28:
        /*0038*/ 	.word	index@(.nv.constant0._Z18no_conflict_kernelPf)
        /*003c*/ 	.short	0x0380
        /*003e*/ 	.short	0x0008


	//----- nvinfo : EIATTR_SW_WAR
	.align		4
.L_29:
        /*0040*/ 	.byte	0x04, 0x36
        /*0042*/ 	.short	(.L_31 - .L_30)
.L_30:
        /*0044*/ 	.word	0x00000008
.L_31:


//--------------------- .nv.callgraph             --------------------------
	.section	.nv.callgraph,"",@"SHT_CUDA_CALLGRAPH"
	.align	4
	.sectionentsize	8
	.align		4
        /*0000*/ 	.word	0x00000000
	.align		4
        /*0004*/ 	.word	0xffffffff
	.align		4
        /*0008*/ 	.word	0x00000000
	.align		4
        /*000c*/ 	.word	0xfffffffe
	.align		4
        /*0010*/ 	.word	0x00000000
	.align		4
        /*0014*/ 	.word	0xfffffffd
	.align		4
        /*0018*/ 	.word	0x00000000
	.align		4
        /*001c*/ 	.word	0xfffffffc


//--------------------- .text._Z15conflict_kernelPf --------------------------
	.section	.text._Z15conflict_kernelPf,"ax",@progbits
	.align	128
        .global         _Z15conflict_kernelPf
        .type           _Z15conflict_kernelPf,@function
        .size           _Z15conflict_kernelPf,(.L_x_4 - _Z15conflict_kernelPf)
        .other          _Z15conflict_kernelPf,@"STO_CUDA_ENTRY STV_DEFAULT"
_Z15conflict_kernelPf:
.text._Z15conflict_kernelPf:
[----:B------:R-:W-:Y:S01]  /*0000*/  LDC R1, c[0x0][0x37c] ;  /* 0x0000df00ff017b82 */ /* 0x000fe20000000800 */
[----:B------:R-:W0:Y:S01]  /*0010*/  S2R R10, SR_TID.X ;  /* 0x00000000000a7919 */ /* 0x000e220000002100 */
[----:B------:R-:W-:Y:S01]  /*0020*/  HFMA2 R11, -RZ, RZ, 0, 0 ;  /* 0x00000000ff0b7431 */ /* 0x000fe200000001ff */
[----:B------:R-:W-:Y:S01]  /*0030*/  MOV R13, RZ ;  /* 0x000000ff000d7202 */ /* 0x000fe20000000f00 */
[----:B------:R-:W-:Y:S01]  /*0040*/  HFMA2 R15, -RZ, RZ, 0, 0 ;  /* 0x00000000ff0f7431 */ /* 0x000fe200000001ff */
[----:B------:R-:W-:Y:S01]  /*0050*/  MOV R17, RZ ;  /* 0x000000ff00117202 */ /* 0x000fe20000000f00 */
[----:B------:R-:W1:Y:S01]  /*0060*/  LDCU.64 UR6, c[0x0][0x358] ;  /* 0x00006b00ff0677ac */ /* 0x000e620008000a00 */
[----:B------:R-:W-:Y:S01]  /*0070*/  UMOV UR4, URZ ;  /* 0x000000ff00047c82 */ /* 0x000fe20008000000 */
[----:B0-----:R-:W-:-:S05]  /*0080*/  I2FP.F32.U32 R0, R10 ;  /* 0x0000000a00007245 */ /* 0x001fca0000201000 */
[C---:B------:R-:W-:Y:S01]  /*0090*/  FMUL R2, R0.reuse, 0.0010000000474974513054 ;  /* 0x3a83126f00027820 */ /* 0x040fe20000400000 */
[C---:B------:R-:W-:Y:S01]  /*00a0*/  FMUL R3, R0.reuse, 0.0020000000949949026108 ;  /* 0x3b03126f00037820 */ /* 0x040fe20000400000 */
[C---:B------:R-:W-:Y:S01]  /*00b0*/  FMUL R4, R0.reuse, 0.0030000000260770320892 ;  /* 0x3b449ba600047820 */ /* 0x040fe20000400000 */
[C---:B------:R-:W-:Y:S01]  /*00c0*/  FMUL R5, R0.reuse, 0.0040000001899898052216 ;  /* 0x3b83126f00057820 */ /* 0x040fe20000400000 */
[C---:B------:R-:W-:Y:S01]  /*00d0*/  FMUL R6, R0.reuse, 0.0049999998882412910461 ;  /* 0x3ba3d70a00067820 */ /* 0x040fe20000400000 */
[C---:B------:R-:W-:Y:S01]  /*00e0*/  FMUL R7, R0.reuse, 0.0060000000521540641785 ;  /* 0x3bc49ba600077820 */ /* 0x040fe20000400000 */
[C---:B------:R-:W-:Y:S01]  /*00f0*/  FMUL R8, R0.reuse, 0.0070000002160668373108 ;  /* 0x3be5604200087820 */ /* 0x040fe20000400000 */
[----:B-1----:R-:W-:-:S07]  /*0100*/  FMUL R9, R0, 0.0080000003799796104431 ;  /* 0x3c03126f00097820 */ /* 0x002fce0000400000 */
.L_x_0:
[----:B------:R-:W-:Y:S01]  /*0110*/  UIADD3 UR4, UPT, UPT, UR4, 0x1, URZ ;  /* 0x0000000104047890 */ /* 0x000fe2000fffe0ff */
[----:B------:R-:W-:Y:S01]  /*0120*/  FFMA R15, R2, R3, R15 ;  /* 0x00000003020f7223 */ /* 0x000fe2000000000f */
[----:B------:R-:W-:Y:S01]  /*0130*/  FFMA R17, R4, R5, R17 ;  /* 0x0000000504117223 */ /* 0x000fe20000000011 */
[----:B------:R-:W-:Y:S01]  /*0140*/  FFMA R13, R6, R7, R13 ;  /* 0x00000007060d7223 */ /* 0x000fe2000000000d */
[----:B------:R-:W-:Y:S01]  /*0150*/  UISETP.NE.AND UP0, UPT, UR4, 0xf4240, UPT ;  /* 0x000f42400400788c */ /* 0x000fe2000bf05270 */
[----:B------:R-:W-:-:S08]  /*0160*/  FFMA R11, R8, R9, R11 ;  /* 0x00000009080b7223 */ /* 0x000fd0000000000b */
[----:B------:R-:W-:Y:S05]  /*0170*/  BRA.U UP0, `(.L_x_0) ;  /* 0xfffffffd00e47547 */ /* 0x000fea000b83ffff */
[----:B------:R-:W-:Y:S01]  /*0180*/  FADD R2, R2, R15 ;  /* 0x0000000f02027221 */ /* 0x000fe20000000000 */
[----:B------:R-:W0:Y:S03]  /*0190*/  S2UR UR4, SR_CTAID.X ;  /* 0x00000000000479c3 */ /* 0x000e260000002500 */
[----:B------:R-:W-:-:S04]  /*01a0*/  FADD R2, R3, R2 ;  /* 0x0000000203027221 */ /* 0x000fc80000000000 */
[----:B------:R-:W-:Y:S01]  /*01b0*/  FADD R17, R17, R2 ;  /* 0x0000000211117221 */ /* 0x000fe20000000000 */
[----:B------:R-:W0:Y:S03]  /*01c0*/  LDC R15, c[0x0][0x360] ;  /* 0x0000d800ff0f7b82 */ /* 0x000e260000000800 */
[----:B------:R-:W-:-:S04]  /*01d0*/  FADD R4, R4, R17 ;  /* 0x0000001104047221 */ /* 0x000fc80000000000 */
[----:B------:R-:W-:Y:S01]  /*01e0*/  FADD R4, R5, R4 ;  /* 0x0000000405047221 */ /* 0x000fe20000000000 */
[----:B------:R-:W1:Y:S03]  /*01f0*/  LDC.64 R2, c[0x0][0x380] ;  /* 0x0000e000ff027b82 */ /* 0x000e660000000a00 */
[----:B------:R-:W-:-:S04]  /*0200*/  FADD R13, R13, R4 ;  /* 0x000000040d0d7221 */ /* 0x000fc80000000000 */
[----:B------:R-:W-:-:S04]  /*0210*/  FADD R6, R6, R13 ;  /* 0x0000000d06067221 */ /* 0x000fc80000000000 */
[----:B------:R-:W-:-:S04]  /*0220*/  FADD R6, R7, R6 ;  /* 0x0000000607067221 */ /* 0x000fc80000000000 */
[----:B------:R-:W-:Y:S01]  /*0230*/  FADD R11, R11, R6 ;  /* 0x000000060b0b7221 */ /* 0x000fe20000000000 */
[----:B0-----:R-:W-:-:S03]  /*0240*/  IMAD R5, R15, UR4, R10 ;  /* 0x000000040f057c24 */ /* 0x001fc6000f8e020a */
[----:B------:R-:W-:-:S04]  /*0250*/  FADD R8, R8, R11 ;  /* 0x0000000b08087221 */ /* 0x000fc80000000000 */
[----:B------:R-:W-:Y:S01]  /*0260*/  FADD R9, R9, R8 ;  /* 0x0000000809097221 */ /* 0x000fe20000000000 */
[----:B-1----:R-:W-:-:S05]  /*0270*/  IMAD.WIDE.U32 R2, R5, 0x4, R2 ;  /* 0x0000000405027825 */ /* 0x002fca00078e0002 */
[----:B------:R-:W-:Y:S01]  /*0280*/  STG.E desc[UR6][R2.64], R9 ;  /* 0x0000000902007986 */ /* 0x000fe2000c101906 */
[----:B------:R-:W-:Y:S05]  /*0290*/  EXIT ;  /* 0x000000000000794d */ /* 0x000fea0003800000 */
.L_x_1:
[----:B------:R-:W-:-:S00]  /*02a0*/  BRA `(.L_x_1) ;  /* 0xfffffffc00fc7947 */ /* 0x000fc0000383ffff */
[----:B------:R-:W-:-:S00]  /*02b0*/  NOP ;  /* 0x0000000000007918 */ /* 0x000fc00000000000 */
        /* <DEDUP_REMOVED lines=12> */
.L_x_4:


//--------------------- .text._Z18no_conflict_kernelPf --------------------------
	.section	.text._Z18no_conflict_kernelPf,"ax",@progbits
	.align	128
        .global         _Z18no_conflict_kernelPf
        .type           _Z18no_conflict_kernelPf,@function
        .size           _Z18no_conflict_kernelPf,(.L_x_5 - _Z18no_conflict_kernelPf)
        .other          _Z18no_conflict_kernelPf,@"STO_CUDA_ENTRY STV_DEFAULT"
_Z18no_conflict_kernelPf:
.text._Z18no_conflict_kernelPf:
        /* <DEDUP_REMOVED lines=17> */
.L_x_2:
        /* <DEDUP_REMOVED lines=25> */
.L_x_3:
        /* <DEDUP_REMOVED lines=14> */
.L_x_5:


//--------------------- .nv.shared.reserved.0     --------------------------
	.section	.nv.shared.reserved.0,"aw",@nobits
	.weak		__nv_reservedSMEM_offset_0_alias
	.size		__nv_reservedSMEM_offset_0_alias, 0, 64
	.other		__nv_reservedSMEM_offset_0_alias,@"STO_CUDA_RESERVED_SHARED STV_DEFAULT"
__nv_reservedSMEM_offset_0_alias:
	.zero		0
	.zero		64


//--------------------- .nv.constant0._Z15conflict_kernelPf --------------------------
	.section	.nv.constant0._Z15conflict_kernelPf,"a",@progbits
	.sectionflags	@""
	.align	4
.nv.constant0._Z15conflict_kernelPf:
	.zero		904


//--------------------- .nv.constant0._Z18no_conflict_kernelPf --------------------------
	.section	.nv.constant0._Z18no_conflict_kernelPf,"a",@progbits
	.sectionflags	@""
	.align	4
.nv.constant0._Z18no_conflict_kernelPf:
	.zero		904


//--------------------- SYMBOLS --------------------------

	.type		.nv.reservedSmem.offset0,@object
	.size		.nv.reservedSmem.offset0,0x4
